//
// Generated by NVIDIA NVVM Compiler
//
// Compiler Build ID: CL-36424714
// Cuda compilation tools, release 13.0, V13.0.88
// Based on NVVM 20.0.0
//

.version 9.0
.target sm_100
.address_size 64

	// .globl	bitonic_sort

.visible .entry bitonic_sort(
	.param .u64 .ptr .align 1 bitonic_sort_param_0,
	.param .u32 bitonic_sort_param_1,
	.param .u32 bitonic_sort_param_2
)
{
	.reg .pred 	%p<5>;
	.reg .b32 	%r<9>;
	.reg .b32 	%f<9>;
	.reg .b64 	%rd<7>;

	ld.param.u64 	%rd3, [bitonic_sort_param_0];
	ld.param.u32 	%r3, [bitonic_sort_param_1];
	ld.param.u32 	%r4, [bitonic_sort_param_2];
	mov.u32 	%r5, %tid.x;
	mov.u32 	%r6, %ntid.x;
	mov.u32 	%r7, %ctaid.x;
	mad.lo.s32 	%r1, %r6, %r7, %r5;
	xor.b32  	%r2, %r4, %r1;
	setp.le.s32 	%p1, %r2, %r1;
	@%p1 bra 	$L__BB0_5;
	cvta.to.global.u64 	%rd4, %rd3;
	and.b32  	%r8, %r3, %r1;
	setp.ne.s32 	%p2, %r8, 0;
	mul.wide.s32 	%rd5, %r1, 4;
	add.s64 	%rd1, %rd4, %rd5;
	mul.wide.s32 	%rd6, %r2, 4;
	add.s64 	%rd2, %rd4, %rd6;
	@%p2 bra 	$L__BB0_3;
	ld.global.f32 	%f8, [%rd1];
	ld.global.f32 	%f7, [%rd2];
	setp.gt.f32 	%p4, %f8, %f7;
	@%p4 bra 	$L__BB0_4;
	bra.uni 	$L__BB0_5;
$L__BB0_3:
	ld.global.f32 	%f8, [%rd1];
	ld.global.f32 	%f7, [%rd2];
	setp.geu.f32 	%p3, %f8, %f7;
	@%p3 bra 	$L__BB0_5;
$L__BB0_4:
	st.global.f32 	[%rd1], %f7;
	st.global.f32 	[%rd2], %f8;
$L__BB0_5:
	ret;

}


// ===== COMPILED SASS (sm_100) =====

	.target	sm_100

	.elftype	@"ET_EXEC"


//--------------------- .note.nv.tkinfo           --------------------------
	.section	.note.nv.tkinfo,"",@"SHT_NOTE"
	.sectionflags	@"SHF_NOTE_NV_TKINFO"
	.tkinfo
        /*0018*/ 	.word	0x00000002
        /*0030*/ 	.string	""
        /*0030*/ 	.string	"ptxas"
        /*0030*/ 	.string	"Cuda compilation tools, release 13.0, V13.0.88"
        /*0030*/ 	.string	"Build cuda_13.0.r13.0/compiler.36424714_0"
        /*0030*/ 	.string	"-arch sm_100 -m 64 "



//--------------------- .note.nv.cuinfo           --------------------------
	.section	.note.nv.cuinfo,"",@"SHT_NOTE"
	.sectionflags	@"SHF_NOTE_NV_CUINFO"
        /*0018*/ 	.short	0x0002
        /*001a*/ 	.short	0x0064
        /*001c*/ 	.short	0x0082
	.zero		2


//--------------------- .nv.info                  --------------------------
	.section	.nv.info,"",@"SHT_CUDA_INFO"
	.align	4


	//----- nvinfo : EIATTR_REGCOUNT
	.align		4
        /*0000*/ 	.byte	0x04, 0x2f
        /*0002*/ 	.short	(.L_1 - .L_0)
	.align		4
.L_0:
        /*0004*/ 	.word	index@(bitonic_sort)
        /*0008*/ 	.word	0x0000000a


	//----- nvinfo : EIATTR_FRAME_SIZE
	.align		4
.L_1:
        /*000c*/ 	.byte	0x04, 0x11
        /*000e*/ 	.short	(.L_3 - .L_2)
	.align		4
.L_2:
        /*0010*/ 	.word	index@(bitonic_sort)
        /*0014*/ 	.word	0x00000000


	//----- nvinfo : EIATTR_MIN_STACK_SIZE
	.align		4
.L_3:
        /*0018*/ 	.byte	0x04, 0x12
        /*001a*/ 	.short	(.L_5 - .L_4)
	.align		4
.L_4:
        /*001c*/ 	.word	index@(bitonic_sort)
        /*0020*/ 	.word	0x00000000
.L_5:


//--------------------- .nv.compat                --------------------------
	.section	.nv.compat,"",@"SHT_CUDA_COMPAT_INFO"
	.align	4
        /*0000*/ 	.byte	0x02, 0x09, 0x00, 0x00, 0x02, 0x02, 0x01, 0x00, 0x02, 0x05, 0x05, 0x00, 0x03, 0x07, 0x01, 0x01
        /*0010*/ 	.byte	0x02, 0x03, 0x00, 0x00, 0x02, 0x06, 0x01, 0x00, 0x04, 0x0b, 0x08, 0x00, 0x09, 0x00, 0x00, 0x00
        /*0020*/ 	.byte	0x00, 0x00, 0x00, 0x00


//--------------------- .nv.info.bitonic_sort     --------------------------
	.section	.nv.info.bitonic_sort,"",@"SHT_CUDA_INFO"
	.sectionflags	@""
	.align	4


	//----- nvinfo : EIATTR_CUDA_API_VERSION
	.align		4
        /*0000*/ 	.byte	0x04, 0x37
        /*0002*/ 	.short	(.L_7 - .L_6)
.L_6:
        /*0004*/ 	.word	0x00000082


	//----- nvinfo : EIATTR_KPARAM_INFO
	.align		4
.L_7:
        /*0008*/ 	.byte	0x04, 0x17
        /*000a*/ 	.short	(.L_9 - .L_8)
.L_8:
        /*000c*/ 	.word	0x00000000
        /*0010*/ 	.short	0x0002
        /*0012*/ 	.short	0x000c
        /*0014*/ 	.byte	0x00, 0xf0, 0x11, 0x00


	//----- nvinfo : EIATTR_KPARAM_INFO
	.align		4
.L_9:
        /*0018*/ 	.byte	0x04, 0x17
        /*001a*/ 	.short	(.L_11 - .L_10)
.L_10:
        /*001c*/ 	.word	0x00000000
        /*0020*/ 	.short	0x0001
        /*0022*/ 	.short	0x0008
        /*0024*/ 	.byte	0x00, 0xf0, 0x11, 0x00


	//----- nvinfo : EIATTR_KPARAM_INFO
	.align		4
.L_11:
        /*0028*/ 	.byte	0x04, 0x17
        /*002a*/ 	.short	(.L_13 - .L_12)
.L_12:
        /*002c*/ 	.word	0x00000000
        /*0030*/ 	.short	0x0000
        /*0032*/ 	.short	0x0000
        /*0034*/ 	.byte	0x00, 0xf5, 0x21, 0x00


	//----- nvinfo : EIATTR_SPARSE_MMA_MASK
	.align		4
.L_13:
        /*0038*/ 	.byte	0x03, 0x50
        /*003a*/ 	.short	0x0000


	//----- nvinfo : EIATTR_MAXREG_COUNT
	.align		4
        /*003c*/ 	.byte	0x03, 0x1b
        /*003e*/ 	.short	0x00ff


	//----- nvinfo : EIATTR_MERCURY_ISA_VERSION
	.align		4
        /*0040*/ 	.byte	0x03, 0x5f
        /*0042*/ 	.short	0x0101


	//----- nvinfo : EIATTR_VRC_CTA_INIT_COUNT
	.align		4
        /*0044*/ 	.byte	0x02, 0x4a
	.zero		1
	.zero		1


	//----- nvinfo : EIATTR_EXIT_INSTR_OFFSETS
	.align		4
        /*0048*/ 	.byte	0x04, 0x1c
        /*004a*/ 	.short	(.L_15 - .L_14)


	//   ....[0]....
.L_14:
        /*004c*/ 	.word	0x00000080


	//   ....[1]....
        /*0050*/ 	.word	0x00000150


	//   ....[2]....
        /*0054*/ 	.word	0x00000190


	//   ....[3]....
        /*0058*/ 	.word	0x000001d0


	//----- nvinfo : EIATTR_CRS_STACK_SIZE
	.align		4
.L_15:
        /*005c*/ 	.byte	0x04, 0x1e
        /*005e*/ 	.short	(.L_17 - .L_16)
.L_16:
        /*0060*/ 	.word	0x00000000


	//----- nvinfo : EIATTR_CBANK_PARAM_SIZE
	.align		4
.L_17:
        /*0064*/ 	.byte	0x03, 0x19
        /*0066*/ 	.short	0x0010


	//----- nvinfo : EIATTR_PARAM_CBANK
	.align		4
        /*0068*/ 	.byte	0x04, 0x0a
        /*006a*/ 	.short	(.L_19 - .L_18)
	.align		4
.L_18:
        /*006c*/ 	.word	index@(.nv.constant0.bitonic_sort)
        /*0070*/ 	.short	0x0380
        /*0072*/ 	.short	0x0010


	//----- nvinfo : EIATTR_SW_WAR
	.align		4
.L_19:
        /*0074*/ 	.byte	0x04, 0x36
        /*0076*/ 	.short	(.L_21 - .L_20)
.L_20:
        /*0078*/ 	.word	0x00000008
.L_21:


//--------------------- .nv.callgraph             --------------------------
	.section	.nv.callgraph,"",@"SHT_CUDA_CALLGRAPH"
	.align	4
	.sectionentsize	8
	.align		4
        /*0000*/ 	.word	0x00000000
	.align		4
        /*0004*/ 	.word	0xffffffff
	.align		4
        /*0008*/ 	.word	0x00000000
	.align		4
        /*000c*/ 	.word	0xfffffffe
	.align		4
        /*0010*/ 	.word	0x00000000
	.align		4
        /*0014*/ 	.word	0xfffffffd
	.align		4
        /*0018*/ 	.word	0x00000000
	.align		4
        /*001c*/ 	.word	0xfffffffc


//--------------------- .text.bitonic_sort        --------------------------
	.section	.text.bitonic_sort,"ax",@progbits
	.align	128
        .global         bitonic_sort
        .type           bitonic_sort,@function
        .size           bitonic_sort,(.L_x_4 - bitonic_sort)
        .other          bitonic_sort,@"STO_CUDA_ENTRY STV_DEFAULT"
bitonic_sort:
.text.bitonic_sort:
[----:B------:R-:W-:Y:S01]  /*0000*/  LDC R1, c[0x0][0x37c] ;  /* 0x0000df00ff017b82 */ /* 0x000fe20000000800 */
[----:B------:R-:W0:Y:S01]  /*0010*/  S2R R3, SR_TID.X ;  /* 0x0000000000037919 */ /* 0x000e220000002100 */
[----:B------:R-:W0:Y:S01]  /*0020*/  LDCU UR4, c[0x0][0x360] ;  /* 0x00006c00ff0477ac */ /* 0x000e220008000800 */
[----:B------:R-:W0:Y:S01]  /*0030*/  S2R R0, SR_CTAID.X ;  /* 0x0000000000007919 */ /* 0x000e220000002500 */
[----:B------:R-:W1:Y:S01]  /*0040*/  LDCU UR5, c[0x0][0x38c] ;  /* 0x00007180ff0577ac */ /* 0x000e620008000800 */
[----:B0-----:R-:W-:-:S05]  /*0050*/  IMAD R3, R0, UR4, R3 ;  /* 0x0000000400037c24 */ /* 0x001fca000f8e0203 */
[----:B-1----:R-:W-:-:S04]  /*0060*/  LOP3.LUT R0, R3, UR5, RZ, 0x3c, !PT ;  /* 0x0000000503007c12 */ /* 0x002fc8000f8e3cff */
[----:B------:R-:W-:-:S13]  /*0070*/  ISETP.GT.AND P0, PT, R0, R3, PT ;  /* 0x000000030000720c */ /* 0x000fda0003f04270 */
[----:B------:R-:W-:Y:S05]  /*0080*/  @!P0 EXIT ;  /* 0x000000000000894d */ /* 0x000fea0003800000 */
[----:B------:R-:W0:Y:S01]  /*0090*/  LDCU UR6, c[0x0][0x388] ;  /* 0x00007100ff0677ac */ /* 0x000e220008000800 */
[----:B------:R-:W1:Y:S01]  /*00a0*/  LDC.64 R4, c[0x0][0x380] ;  /* 0x0000e000ff047b82 */ /* 0x000e620000000a00 */
[----:B------:R-:W-:Y:S01]  /*00b0*/  BSSY.RECONVERGENT B0, `(.L_x_0) ;  /* 0x000000f000007945 */ /* 0x000fe20003800200 */
[----:B------:R-:W2:Y:S01]  /*00c0*/  LDCU.64 UR4, c[0x0][0x358] ;  /* 0x00006b00ff0477ac */ /* 0x000ea20008000a00 */
[C---:B0-----:R-:W-:Y:S01]  /*00d0*/  LOP3.LUT P0, RZ, R3.reuse, UR6, RZ, 0xc0, !PT ;  /* 0x0000000603ff7c12 */ /* 0x041fe2000f80c0ff */
[----:B-1----:R-:W-:-:S04]  /*00e0*/  IMAD.WIDE R2, R3, 0x4, R4 ;  /* 0x0000000403027825 */ /* 0x002fc800078e0204 */
[----:B------:R-:W-:-:S08]  /*00f0*/  IMAD.WIDE R4, R0, 0x4, R4 ;  /* 0x0000000400047825 */ /* 0x000fd000078e0204 */
[----:B--2---:R-:W-:Y:S05]  /*0100*/  @P0 BRA `(.L_x_1) ;  /* 0x0000000000140947 */ /* 0x004fea0003800000 */
[----:B------:R-:W2:Y:S04]  /*0110*/  LDG.E R7, desc[UR4][R2.64] ;  /* 0x0000000402077981 */ /* 0x000ea8000c1e1900 */
[----:B------:R-:W2:Y:S02]  /*0120*/  LDG.E R0, desc[UR4][R4.64] ;  /* 0x0000000404007981 */ /* 0x000ea4000c1e1900 */
[----:B--2---:R-:W-:-:S13]  /*0130*/  FSETP.GT.AND P0, PT, R7, R0, PT ;  /* 0x000000000700720b */ /* 0x004fda0003f04000 */
[----:B------:R-:W-:Y:S05]  /*0140*/  @P0 BRA `(.L_x_2) ;  /* 0x0000000000140947 */ /* 0x000fea0003800000 */
[----:B------:R-:W-:Y:S05]  /*0150*/  EXIT ;  /* 0x000000000000794d */ /* 0x000fea0003800000 */
.L_x_1:
[----:B------:R-:W2:Y:S04]  /*0160*/  LDG.E R7, desc[UR4][R2.64] ;  /* 0x0000000402077981 */ /* 0x000ea8000c1e1900 */
[----:B------:R-:W2:Y:S02]  /*0170*/  LDG.E R0, desc[UR4][R4.64] ;  /* 0x0000000404007981 */ /* 0x000ea4000c1e1900 */
[----:B--2---:R-:W-:-:S13]  /*0180*/  FSETP.GEU.AND P0, PT, R7, R0, PT ;  /* 0x000000000700720b */ /* 0x004fda0003f0e000 */
[----:B------:R-:W-:Y:S05]  /*0190*/  @P0 EXIT ;  /* 0x000000000000094d */ /* 0x000fea0003800000 */
.L_x_2:
[----:B------:R-:W-:Y:S05]  /*01a0*/  BSYNC.RECONVERGENT B0 ;  /* 0x0000000000007941 */ /* 0x000fea0003800200 */
.L_x_0:
[----:B------:R-:W-:Y:S04]  /*01b0*/  STG.E desc[UR4][R2.64], R0 ;  /* 0x0000000002007986 */ /* 0x000fe8000c101904 */
[----:B------:R-:W-:Y:S01]  /*01c0*/  STG.E desc[UR4][R4.64], R7 ;  /* 0x0000000704007986 */ /* 0x000fe2000c101904 */
[----:B------:R-:W-:Y:S05]  /*01d0*/  EXIT ;  /* 0x000000000000794d */ /* 0x000fea0003800000 */
.L_x_3:
[----:B------:R-:W-:-:S00]  /*01e0*/  BRA `(.L_x_3) ;  /* 0xfffffffc00fc7947 */ /* 0x000fc0000383ffff */
[----:B------:R-:W-:-:S00]  /*01f0*/  NOP ;  /* 0x0000000000007918 */ /* 0x000fc00000000000 */
        /* <DEDUP_REMOVED lines=8> */
.L_x_4:


//--------------------- .nv.shared.reserved.0     --------------------------
	.section	.nv.shared.reserved.0,"aw",@nobits
	.weak		__nv_reservedSMEM_offset_0_alias
	.size		__nv_reservedSMEM_offset_0_alias, 0, 64
	.other		__nv_reservedSMEM_offset_0_alias,@"STO_CUDA_RESERVED_SHARED STV_DEFAULT"
__nv_reservedSMEM_offset_0_alias:
	.zero		0
	.zero		64


//--------------------- .nv.constant0.bitonic_sort --------------------------
	.section	.nv.constant0.bitonic_sort,"a",@progbits
	.sectionflags	@""
	.align	4
.nv.constant0.bitonic_sort:
	.zero		912


//--------------------- SYMBOLS --------------------------

	.type		.nv.reservedSmem.offset0,@object
	.size		.nv.reservedSmem.offset0,0x4
